//
// Generated by NVIDIA NVVM Compiler
//
// Compiler Build ID: CL-36424714
// Cuda compilation tools, release 13.0, V13.0.88
// Based on NVVM 20.0.0
//

.version 9.0
.target sm_100
.address_size 64

	// .globl	_Z12add_integersPiS_S_

.visible .entry _Z12add_integersPiS_S_(
	.param .u64 .ptr .align 1 _Z12add_integersPiS_S__param_0,
	.param .u64 .ptr .align 1 _Z12add_integersPiS_S__param_1,
	.param .u64 .ptr .align 1 _Z12add_integersPiS_S__param_2
)
{
	.reg .b32 	%r<4>;
	.reg .b64 	%rd<7>;

	ld.param.u64 	%rd1, [_Z12add_integersPiS_S__param_0];
	ld.param.u64 	%rd2, [_Z12add_integersPiS_S__param_1];
	ld.param.u64 	%rd3, [_Z12add_integersPiS_S__param_2];
	cvta.to.global.u64 	%rd4, %rd3;
	cvta.to.global.u64 	%rd5, %rd2;
	cvta.to.global.u64 	%rd6, %rd1;
	ld.global.u32 	%r1, [%rd6];
	ld.global.u32 	%r2, [%rd5];
	add.s32 	%r3, %r2, %r1;
	st.global.u32 	[%rd4], %r3;
	ret;

}
	// .globl	_Z8mykernelv
.visible .entry _Z8mykernelv()
{


	ret;

}


// ===== COMPILED SASS (sm_100) =====

	.target	sm_100

	.elftype	@"ET_EXEC"


//--------------------- .note.nv.tkinfo           --------------------------
	.section	.note.nv.tkinfo,"",@"SHT_NOTE"
	.sectionflags	@"SHF_NOTE_NV_TKINFO"
	.tkinfo
        /*0018*/ 	.word	0x00000002
        /*0030*/ 	.string	""
        /*0030*/ 	.string	"ptxas"
        /*0030*/ 	.string	"Cuda compilation tools, release 13.0, V13.0.88"
        /*0030*/ 	.string	"Build cuda_13.0.r13.0/compiler.36424714_0"
        /*0030*/ 	.string	"-arch sm_100 -m 64 "



//--------------------- .note.nv.cuinfo           --------------------------
	.section	.note.nv.cuinfo,"",@"SHT_NOTE"
	.sectionflags	@"SHF_NOTE_NV_CUINFO"
        /*0018*/ 	.short	0x0002
        /*001a*/ 	.short	0x0064
        /*001c*/ 	.short	0x0082
	.zero		2


//--------------------- .nv.info                  --------------------------
	.section	.nv.info,"",@"SHT_CUDA_INFO"
	.align	4


	//----- nvinfo : EIATTR_REGCOUNT
	.align		4
        /*0000*/ 	.byte	0x04, 0x2f
        /*0002*/ 	.short	(.L_1 - .L_0)
	.align		4
.L_0:
        /*0004*/ 	.word	index@(_Z12add_integersPiS_S_)
        /*0008*/ 	.word	0x0000000c


	//----- nvinfo : EIATTR_FRAME_SIZE
	.align		4
.L_1:
        /*000c*/ 	.byte	0x04, 0x11
        /*000e*/ 	.short	(.L_3 - .L_2)
	.align		4
.L_2:
        /*0010*/ 	.word	index@(_Z12add_integersPiS_S_)
        /*0014*/ 	.word	0x00000000


	//----- nvinfo : EIATTR_REGCOUNT
	.align		4
.L_3:
        /*0018*/ 	.byte	0x04, 0x2f
        /*001a*/ 	.short	(.L_5 - .L_4)
	.align		4
.L_4:
        /*001c*/ 	.word	index@(_Z8mykernelv)
        /*0020*/ 	.word	0x00000004


	//----- nvinfo : EIATTR_FRAME_SIZE
	.align		4
.L_5:
        /*0024*/ 	.byte	0x04, 0x11
        /*0026*/ 	.short	(.L_7 - .L_6)
	.align		4
.L_6:
        /*0028*/ 	.word	index@(_Z8mykernelv)
        /*002c*/ 	.word	0x00000000


	//----- nvinfo : EIATTR_MIN_STACK_SIZE
	.align		4
.L_7:
        /*0030*/ 	.byte	0x04, 0x12
        /*0032*/ 	.short	(.L_9 - .L_8)
	.align		4
.L_8:
        /*0034*/ 	.word	index@(_Z8mykernelv)
        /*0038*/ 	.word	0x00000000


	//----- nvinfo : EIATTR_MIN_STACK_SIZE
	.align		4
.L_9:
        /*003c*/ 	.byte	0x04, 0x12
        /*003e*/ 	.short	(.L_11 - .L_10)
	.align		4
.L_10:
        /*0040*/ 	.word	index@(_Z12add_integersPiS_S_)
        /*0044*/ 	.word	0x00000000
.L_11:


//--------------------- .nv.compat                --------------------------
	.section	.nv.compat,"",@"SHT_CUDA_COMPAT_INFO"
	.align	4
        /*0000*/ 	.byte	0x02, 0x09, 0x00, 0x00, 0x02, 0x02, 0x01, 0x00, 0x02, 0x05, 0x05, 0x00, 0x03, 0x07, 0x01, 0x01
        /*0010*/ 	.byte	0x02, 0x03, 0x00, 0x00, 0x02, 0x06, 0x01, 0x00, 0x04, 0x0b, 0x08, 0x00, 0x09, 0x00, 0x00, 0x00
        /*0020*/ 	.byte	0x00, 0x00, 0x00, 0x00


//--------------------- .nv.info._Z8mykernelv     --------------------------
	.section	.nv.info._Z8mykernelv,"",@"SHT_CUDA_INFO"
	.sectionflags	@""
	.align	4


	//----- nvinfo : EIATTR_CUDA_API_VERSION
	.align		4
        /*0000*/ 	.byte	0x04, 0x37
        /*0002*/ 	.short	(.L_13 - .L_12)
.L_12:
        /*0004*/ 	.word	0x00000082


	//----- nvinfo : EIATTR_SPARSE_MMA_MASK
	.align		4
.L_13:
        /*0008*/ 	.byte	0x03, 0x50
        /*000a*/ 	.short	0x0000


	//----- nvinfo : EIATTR_MAXREG_COUNT
	.align		4
        /*000c*/ 	.byte	0x03, 0x1b
        /*000e*/ 	.short	0x00ff


	//----- nvinfo : EIATTR_MERCURY_ISA_VERSION
	.align		4
        /*0010*/ 	.byte	0x03, 0x5f
        /*0012*/ 	.short	0x0101


	//----- nvinfo : EIATTR_VRC_CTA_INIT_COUNT
	.align		4
        /*0014*/ 	.byte	0x02, 0x4a
	.zero		1
	.zero		1


	//----- nvinfo : EIATTR_EXIT_INSTR_OFFSETS
	.align		4
        /*0018*/ 	.byte	0x04, 0x1c
        /*001a*/ 	.short	(.L_15 - .L_14)


	//   ....[0]....
.L_14:
        /*001c*/ 	.word	0x00000010


	//----- nvinfo : EIATTR_SW_WAR
	.align		4
.L_15:
        /*0020*/ 	.byte	0x04, 0x36
        /*0022*/ 	.short	(.L_17 - .L_16)
.L_16:
        /*0024*/ 	.word	0x00000008
.L_17:


//--------------------- .nv.info._Z12add_integersPiS_S_ --------------------------
	.section	.nv.info._Z12add_integersPiS_S_,"",@"SHT_CUDA_INFO"
	.sectionflags	@""
	.align	4


	//----- nvinfo : EIATTR_CUDA_API_VERSION
	.align		4
        /*0000*/ 	.byte	0x04, 0x37
        /*0002*/ 	.short	(.L_19 - .L_18)
.L_18:
        /*0004*/ 	.word	0x00000082


	//----- nvinfo : EIATTR_KPARAM_INFO
	.align		4
.L_19:
        /*0008*/ 	.byte	0x04, 0x17
        /*000a*/ 	.short	(.L_21 - .L_20)
.L_20:
        /*000c*/ 	.word	0x00000000
        /*0010*/ 	.short	0x0002
        /*0012*/ 	.short	0x0010
        /*0014*/ 	.byte	0x00, 0xf5, 0x21, 0x00


	//----- nvinfo : EIATTR_KPARAM_INFO
	.align		4
.L_21:
        /*0018*/ 	.byte	0x04, 0x17
        /*001a*/ 	.short	(.L_23 - .L_22)
.L_22:
        /*001c*/ 	.word	0x00000000
        /*0020*/ 	.short	0x0001
        /*0022*/ 	.short	0x0008
        /*0024*/ 	.byte	0x00, 0xf5, 0x21, 0x00


	//----- nvinfo : EIATTR_KPARAM_INFO
	.align		4
.L_23:
        /*0028*/ 	.byte	0x04, 0x17
        /*002a*/ 	.short	(.L_25 - .L_24)
.L_24:
        /*002c*/ 	.word	0x00000000
        /*0030*/ 	.short	0x0000
        /*0032*/ 	.short	0x0000
        /*0034*/ 	.byte	0x00, 0xf5, 0x21, 0x00


	//----- nvinfo : EIATTR_SPARSE_MMA_MASK
	.align		4
.L_25:
        /*0038*/ 	.byte	0x03, 0x50
        /*003a*/ 	.short	0x0000


	//----- nvinfo : EIATTR_MAXREG_COUNT
	.align		4
        /*003c*/ 	.byte	0x03, 0x1b
        /*003e*/ 	.short	0x00ff


	//----- nvinfo : EIATTR_MERCURY_ISA_VERSION
	.align		4
        /*0040*/ 	.byte	0x03, 0x5f
        /*0042*/ 	.short	0x0101


	//----- nvinfo : EIATTR_VRC_CTA_INIT_COUNT
	.align		4
        /*0044*/ 	.byte	0x02, 0x4a
	.zero		1
	.zero		1


	//----- nvinfo : EIATTR_EXIT_INSTR_OFFSETS
	.align		4
        /*0048*/ 	.byte	0x04, 0x1c
        /*004a*/ 	.short	(.L_27 - .L_26)


	//   ....[0]....
.L_26:
        /*004c*/ 	.word	0x00000090


	//----- nvinfo : EIATTR_CBANK_PARAM_SIZE
	.align		4
.L_27:
        /*0050*/ 	.byte	0x03, 0x19
        /*0052*/ 	.short	0x0018


	//----- nvinfo : EIATTR_PARAM_CBANK
	.align		4
        /*0054*/ 	.byte	0x04, 0x0a
        /*0056*/ 	.short	(.L_29 - .L_28)
	.align		4
.L_28:
        /*0058*/ 	.word	index@(.nv.constant0._Z12add_integersPiS_S_)
        /*005c*/ 	.short	0x0380
        /*005e*/ 	.short	0x0018


	//----- nvinfo : EIATTR_SW_WAR
	.align		4
.L_29:
        /*0060*/ 	.byte	0x04, 0x36
        /*0062*/ 	.short	(.L_31 - .L_30)
.L_30:
        /*0064*/ 	.word	0x00000008
.L_31:


//--------------------- .nv.callgraph             --------------------------
	.section	.nv.callgraph,"",@"SHT_CUDA_CALLGRAPH"
	.align	4
	.sectionentsize	8
	.align		4
        /*0000*/ 	.word	0x00000000
	.align		4
        /*0004*/ 	.word	0xffffffff
	.align		4
        /*0008*/ 	.word	0x00000000
	.align		4
        /*000c*/ 	.word	0xfffffffe
	.align		4
        /*0010*/ 	.word	0x00000000
	.align		4
        /*0014*/ 	.word	0xfffffffd
	.align		4
        /*0018*/ 	.word	0x00000000
	.align		4
        /*001c*/ 	.word	0xfffffffc


//--------------------- .text._Z8mykernelv        --------------------------
	.section	.text._Z8mykernelv,"ax",@progbits
	.align	128
        .global         _Z8mykernelv
        .type           _Z8mykernelv,@function
        .size           _Z8mykernelv,(.L_x_2 - _Z8mykernelv)
        .other          _Z8mykernelv,@"STO_CUDA_ENTRY STV_DEFAULT"
_Z8mykernelv:
.text._Z8mykernelv:
[----:B------:R-:W-:Y:S01]  /*0000*/  LDC R1, c[0x0][0x37c] ;  /* 0x0000df00ff017b82 */ /* 0x000fe20000000800 */
[----:B------:R-:W-:Y:S05]  /*0010*/  EXIT ;  /* 0x000000000000794d */ /* 0x000fea0003800000 */
.L_x_0:
[----:B------:R-:W-:-:S00]  /*0020*/  BRA `(.L_x_0) ;  /* 0xfffffffc00fc7947 */ /* 0x000fc0000383ffff */
[----:B------:R-:W-:-:S00]  /*0030*/  NOP ;  /* 0x0000000000007918 */ /* 0x000fc00000000000 */
        /* <DEDUP_REMOVED lines=12> */
.L_x_2:


//--------------------- .text._Z12add_integersPiS_S_ --------------------------
	.section	.text._Z12add_integersPiS_S_,"ax",@progbits
	.align	128
        .global         _Z12add_integersPiS_S_
        .type           _Z12add_integersPiS_S_,@function
        .size           _Z12add_integersPiS_S_,(.L_x_3 - _Z12add_integersPiS_S_)
        .other          _Z12add_integersPiS_S_,@"STO_CUDA_ENTRY STV_DEFAULT"
_Z12add_integersPiS_S_:
.text._Z12add_integersPiS_S_:
[----:B------:R-:W-:Y:S08]  /*0000*/  LDC R1, c[0x0][0x37c] ;  /* 0x0000df00ff017b82 */ /* 0x000ff00000000800 */
[----:B------:R-:W0:Y:S01]  /*0010*/  LDC.64 R2, c[0x0][0x380] ;  /* 0x0000e000ff027b82 */ /* 0x000e220000000a00 */
[----:B------:R-:W0:Y:S07]  /*0020*/  LDCU.64 UR4, c[0x0][0x358] ;  /* 0x00006b00ff0477ac */ /* 0x000e2e0008000a00 */
[----:B------:R-:W1:Y:S01]  /*0030*/  LDC.64 R4, c[0x0][0x388] ;  /* 0x0000e200ff047b82 */ /* 0x000e620000000a00 */
[----:B0-----:R-:W2:Y:S04]  /*0040*/  LDG.E R2, desc[UR4][R2.64] ;  /* 0x0000000402027981 */ /* 0x001ea8000c1e1900 */
[----:B-1----:R-:W2:Y:S03]  /*0050*/  LDG.E R5, desc[UR4][R4.64] ;  /* 0x0000000404057981 */ /* 0x002ea6000c1e1900 */
[----:B------:R-:W0:Y:S01]  /*0060*/  LDC.64 R6, c[0x0][0x390] ;  /* 0x0000e400ff067b82 */ /* 0x000e220000000a00 */
[----:B--2---:R-:W-:-:S05]  /*0070*/  IADD3 R9, PT, PT, R2, R5, RZ ;  /* 0x0000000502097210 */ /* 0x004fca0007ffe0ff */
[----:B0-----:R-:W-:Y:S01]  /*0080*/  STG.E desc[UR4][R6.64], R9 ;  /* 0x0000000906007986 */ /* 0x001fe2000c101904 */
[----:B------:R-:W-:Y:S05]  /*0090*/  EXIT ;  /* 0x000000000000794d */ /* 0x000fea0003800000 */
.L_x_1:
        /* <DEDUP_REMOVED lines=14> */
.L_x_3:


//--------------------- .nv.shared.reserved.0     --------------------------
	.section	.nv.shared.reserved.0,"aw",@nobits
	.weak		__nv_reservedSMEM_offset_0_alias
	.size		__nv_reservedSMEM_offset_0_alias, 0, 64
	.other		__nv_reservedSMEM_offset_0_alias,@"STO_CUDA_RESERVED_SHARED STV_DEFAULT"
__nv_reservedSMEM_offset_0_alias:
	.zero		0
	.zero		64


//--------------------- .nv.constant0._Z8mykernelv --------------------------
	.section	.nv.constant0._Z8mykernelv,"a",@progbits
	.sectionflags	@""
	.align	4
.nv.constant0._Z8mykernelv:
	.zero		896


//--------------------- .nv.constant0._Z12add_integersPiS_S_ --------------------------
	.section	.nv.constant0._Z12add_integersPiS_S_,"a",@progbits
	.sectionflags	@""
	.align	4
.nv.constant0._Z12add_integersPiS_S_:
	.zero		920


//--------------------- SYMBOLS --------------------------

	.type		.nv.reservedSmem.offset0,@object
	.size		.nv.reservedSmem.offset0,0x4
